//
// Generated by NVIDIA NVVM Compiler
//
// Compiler Build ID: CL-36424714
// Cuda compilation tools, release 13.0, V13.0.88
// Based on NVVM 20.0.0
//

.version 9.0
.target sm_100
.address_size 64

	// .globl	_Z13matrixMulCUDAPfS_S_iii

.visible .entry _Z13matrixMulCUDAPfS_S_iii(
	.param .u64 .ptr .align 1 _Z13matrixMulCUDAPfS_S_iii_param_0,
	.param .u64 .ptr .align 1 _Z13matrixMulCUDAPfS_S_iii_param_1,
	.param .u64 .ptr .align 1 _Z13matrixMulCUDAPfS_S_iii_param_2,
	.param .u32 _Z13matrixMulCUDAPfS_S_iii_param_3,
	.param .u32 _Z13matrixMulCUDAPfS_S_iii_param_4,
	.param .u32 _Z13matrixMulCUDAPfS_S_iii_param_5
)
{
	.reg .pred 	%p<13>;
	.reg .b32 	%r<41>;
	.reg .b32 	%f<68>;
	.reg .b64 	%rd<53>;

	ld.param.u64 	%rd6, [_Z13matrixMulCUDAPfS_S_iii_param_0];
	ld.param.u64 	%rd7, [_Z13matrixMulCUDAPfS_S_iii_param_1];
	ld.param.u64 	%rd8, [_Z13matrixMulCUDAPfS_S_iii_param_2];
	ld.param.u32 	%r20, [_Z13matrixMulCUDAPfS_S_iii_param_3];
	ld.param.u32 	%r18, [_Z13matrixMulCUDAPfS_S_iii_param_4];
	ld.param.u32 	%r19, [_Z13matrixMulCUDAPfS_S_iii_param_5];
	cvta.to.global.u64 	%rd1, %rd8;
	cvta.to.global.u64 	%rd2, %rd7;
	mov.u32 	%r21, %ctaid.y;
	mov.u32 	%r22, %ntid.y;
	mov.u32 	%r23, %tid.y;
	mad.lo.s32 	%r1, %r21, %r22, %r23;
	mov.u32 	%r24, %ctaid.x;
	mov.u32 	%r25, %ntid.x;
	mov.u32 	%r26, %tid.x;
	mad.lo.s32 	%r2, %r24, %r25, %r26;
	setp.ge.s32 	%p1, %r1, %r20;
	setp.ge.s32 	%p2, %r2, %r19;
	or.pred  	%p3, %p1, %p2;
	@%p3 bra 	$L__BB0_14;
	setp.lt.s32 	%p4, %r18, 1;
	mov.f32 	%f67, 0f00000000;
	@%p4 bra 	$L__BB0_13;
	mul.lo.s32 	%r3, %r18, %r1;
	and.b32  	%r4, %r18, 7;
	setp.lt.u32 	%p5, %r18, 8;
	mov.f32 	%f67, 0f00000000;
	mov.b32 	%r39, 0;
	@%p5 bra 	$L__BB0_5;
	and.b32  	%r39, %r18, 2147483640;
	neg.s32 	%r37, %r39;
	shl.b32 	%r7, %r19, 3;
	mul.wide.u32 	%rd9, %r3, 4;
	add.s64 	%rd10, %rd9, %rd2;
	add.s64 	%rd52, %rd10, 16;
	mov.f32 	%f67, 0f00000000;
	mul.wide.s32 	%rd13, %r19, 4;
	mov.u32 	%r36, %r2;
$L__BB0_4:
	.pragma "nounroll";
	ld.global.f32 	%f17, [%rd52+-16];
	mul.wide.s32 	%rd11, %r36, 4;
	add.s64 	%rd12, %rd1, %rd11;
	ld.global.f32 	%f18, [%rd12];
	fma.rn.f32 	%f19, %f17, %f18, %f67;
	ld.global.f32 	%f20, [%rd52+-12];
	add.s64 	%rd14, %rd12, %rd13;
	ld.global.f32 	%f21, [%rd14];
	fma.rn.f32 	%f22, %f20, %f21, %f19;
	ld.global.f32 	%f23, [%rd52+-8];
	add.s64 	%rd15, %rd14, %rd13;
	ld.global.f32 	%f24, [%rd15];
	fma.rn.f32 	%f25, %f23, %f24, %f22;
	ld.global.f32 	%f26, [%rd52+-4];
	add.s64 	%rd16, %rd15, %rd13;
	ld.global.f32 	%f27, [%rd16];
	fma.rn.f32 	%f28, %f26, %f27, %f25;
	ld.global.f32 	%f29, [%rd52];
	add.s64 	%rd17, %rd16, %rd13;
	ld.global.f32 	%f30, [%rd17];
	fma.rn.f32 	%f31, %f29, %f30, %f28;
	ld.global.f32 	%f32, [%rd52+4];
	add.s64 	%rd18, %rd17, %rd13;
	ld.global.f32 	%f33, [%rd18];
	fma.rn.f32 	%f34, %f32, %f33, %f31;
	ld.global.f32 	%f35, [%rd52+8];
	add.s64 	%rd19, %rd18, %rd13;
	ld.global.f32 	%f36, [%rd19];
	fma.rn.f32 	%f37, %f35, %f36, %f34;
	ld.global.f32 	%f38, [%rd52+12];
	add.s64 	%rd20, %rd19, %rd13;
	ld.global.f32 	%f39, [%rd20];
	fma.rn.f32 	%f67, %f38, %f39, %f37;
	add.s32 	%r37, %r37, 8;
	add.s32 	%r36, %r36, %r7;
	add.s64 	%rd52, %rd52, 32;
	setp.ne.s32 	%p6, %r37, 0;
	@%p6 bra 	$L__BB0_4;
$L__BB0_5:
	setp.eq.s32 	%p7, %r4, 0;
	@%p7 bra 	$L__BB0_13;
	and.b32  	%r13, %r18, 3;
	setp.lt.u32 	%p8, %r4, 4;
	@%p8 bra 	$L__BB0_8;
	add.s32 	%r28, %r39, %r3;
	mul.wide.u32 	%rd21, %r28, 4;
	add.s64 	%rd22, %rd2, %rd21;
	ld.global.f32 	%f41, [%rd22];
	mad.lo.s32 	%r29, %r39, %r19, %r2;
	mul.wide.s32 	%rd23, %r29, 4;
	add.s64 	%rd24, %rd1, %rd23;
	ld.global.f32 	%f42, [%rd24];
	fma.rn.f32 	%f43, %f41, %f42, %f67;
	cvt.u64.u32 	%rd25, %r3;
	cvt.u64.u32 	%rd26, %r39;
	add.s64 	%rd27, %rd26, %rd25;
	shl.b64 	%rd28, %rd27, 2;
	add.s64 	%rd29, %rd2, %rd28;
	ld.global.f32 	%f44, [%rd29+4];
	mul.wide.s32 	%rd30, %r19, 4;
	add.s64 	%rd31, %rd24, %rd30;
	ld.global.f32 	%f45, [%rd31];
	fma.rn.f32 	%f46, %f44, %f45, %f43;
	ld.global.f32 	%f47, [%rd29+8];
	add.s64 	%rd32, %rd31, %rd30;
	ld.global.f32 	%f48, [%rd32];
	fma.rn.f32 	%f49, %f47, %f48, %f46;
	ld.global.f32 	%f50, [%rd29+12];
	add.s64 	%rd33, %rd32, %rd30;
	ld.global.f32 	%f51, [%rd33];
	fma.rn.f32 	%f67, %f50, %f51, %f49;
	add.s32 	%r39, %r39, 4;
$L__BB0_8:
	setp.eq.s32 	%p9, %r13, 0;
	@%p9 bra 	$L__BB0_13;
	setp.eq.s32 	%p10, %r13, 1;
	@%p10 bra 	$L__BB0_11;
	add.s32 	%r30, %r39, %r3;
	mul.wide.u32 	%rd34, %r30, 4;
	add.s64 	%rd35, %rd2, %rd34;
	ld.global.f32 	%f53, [%rd35];
	mad.lo.s32 	%r31, %r39, %r19, %r2;
	mul.wide.s32 	%rd36, %r31, 4;
	add.s64 	%rd37, %rd1, %rd36;
	ld.global.f32 	%f54, [%rd37];
	fma.rn.f32 	%f55, %f53, %f54, %f67;
	cvt.u64.u32 	%rd38, %r3;
	cvt.u64.u32 	%rd39, %r39;
	add.s64 	%rd40, %rd39, %rd38;
	shl.b64 	%rd41, %rd40, 2;
	add.s64 	%rd42, %rd2, %rd41;
	ld.global.f32 	%f56, [%rd42+4];
	mul.wide.s32 	%rd43, %r19, 4;
	add.s64 	%rd44, %rd37, %rd43;
	ld.global.f32 	%f57, [%rd44];
	fma.rn.f32 	%f67, %f56, %f57, %f55;
	add.s32 	%r39, %r39, 2;
$L__BB0_11:
	and.b32  	%r32, %r18, 1;
	setp.eq.b32 	%p11, %r32, 1;
	not.pred 	%p12, %p11;
	@%p12 bra 	$L__BB0_13;
	add.s32 	%r33, %r39, %r3;
	mul.wide.u32 	%rd45, %r33, 4;
	add.s64 	%rd46, %rd2, %rd45;
	ld.global.f32 	%f58, [%rd46];
	mad.lo.s32 	%r34, %r39, %r19, %r2;
	mul.wide.s32 	%rd47, %r34, 4;
	add.s64 	%rd48, %rd1, %rd47;
	ld.global.f32 	%f59, [%rd48];
	fma.rn.f32 	%f67, %f58, %f59, %f67;
$L__BB0_13:
	mad.lo.s32 	%r35, %r19, %r1, %r2;
	cvta.to.global.u64 	%rd49, %rd6;
	mul.wide.s32 	%rd50, %r35, 4;
	add.s64 	%rd51, %rd49, %rd50;
	st.global.f32 	[%rd51], %f67;
$L__BB0_14:
	ret;

}


// ===== COMPILED SASS (sm_100) =====

	.target	sm_100

	.elftype	@"ET_EXEC"


//--------------------- .note.nv.tkinfo           --------------------------
	.section	.note.nv.tkinfo,"",@"SHT_NOTE"
	.sectionflags	@"SHF_NOTE_NV_TKINFO"
	.tkinfo
        /*0018*/ 	.word	0x00000002
        /*0030*/ 	.string	""
        /*0030*/ 	.string	"ptxas"
        /*0030*/ 	.string	"Cuda compilation tools, release 13.0, V13.0.88"
        /*0030*/ 	.string	"Build cuda_13.0.r13.0/compiler.36424714_0"
        /*0030*/ 	.string	"-arch sm_100 -m 64 "



//--------------------- .note.nv.cuinfo           --------------------------
	.section	.note.nv.cuinfo,"",@"SHT_NOTE"
	.sectionflags	@"SHF_NOTE_NV_CUINFO"
        /*0018*/ 	.short	0x0002
        /*001a*/ 	.short	0x0064
        /*001c*/ 	.short	0x0082
	.zero		2


//--------------------- .nv.info                  --------------------------
	.section	.nv.info,"",@"SHT_CUDA_INFO"
	.align	4


	//----- nvinfo : EIATTR_REGCOUNT
	.align		4
        /*0000*/ 	.byte	0x04, 0x2f
        /*0002*/ 	.short	(.L_1 - .L_0)
	.align		4
.L_0:
        /*0004*/ 	.word	index@(_Z13matrixMulCUDAPfS_S_iii)
        /*0008*/ 	.word	0x00000020


	//----- nvinfo : EIATTR_FRAME_SIZE
	.align		4
.L_1:
        /*000c*/ 	.byte	0x04, 0x11
        /*000e*/ 	.short	(.L_3 - .L_2)
	.align		4
.L_2:
        /*0010*/ 	.word	index@(_Z13matrixMulCUDAPfS_S_iii)
        /*0014*/ 	.word	0x00000000


	//----- nvinfo : EIATTR_MIN_STACK_SIZE
	.align		4
.L_3:
        /*0018*/ 	.byte	0x04, 0x12
        /*001a*/ 	.short	(.L_5 - .L_4)
	.align		4
.L_4:
        /*001c*/ 	.word	index@(_Z13matrixMulCUDAPfS_S_iii)
        /*0020*/ 	.word	0x00000000
.L_5:


//--------------------- .nv.compat                --------------------------
	.section	.nv.compat,"",@"SHT_CUDA_COMPAT_INFO"
	.align	4
        /*0000*/ 	.byte	0x02, 0x09, 0x00, 0x00, 0x02, 0x02, 0x01, 0x00, 0x02, 0x05, 0x05, 0x00, 0x03, 0x07, 0x01, 0x01
        /*0010*/ 	.byte	0x02, 0x03, 0x00, 0x00, 0x02, 0x06, 0x01, 0x00, 0x04, 0x0b, 0x08, 0x00, 0x09, 0x00, 0x00, 0x00
        /*0020*/ 	.byte	0x00, 0x00, 0x00, 0x00


//--------------------- .nv.info._Z13matrixMulCUDAPfS_S_iii --------------------------
	.section	.nv.info._Z13matrixMulCUDAPfS_S_iii,"",@"SHT_CUDA_INFO"
	.sectionflags	@""
	.align	4


	//----- nvinfo : EIATTR_CUDA_API_VERSION
	.align		4
        /*0000*/ 	.byte	0x04, 0x37
        /*0002*/ 	.short	(.L_7 - .L_6)
.L_6:
        /*0004*/ 	.word	0x00000082


	//----- nvinfo : EIATTR_KPARAM_INFO
	.align		4
.L_7:
        /*0008*/ 	.byte	0x04, 0x17
        /*000a*/ 	.short	(.L_9 - .L_8)
.L_8:
        /*000c*/ 	.word	0x00000000
        /*0010*/ 	.short	0x0005
        /*0012*/ 	.short	0x0020
        /*0014*/ 	.byte	0x00, 0xf0, 0x11, 0x00


	//----- nvinfo : EIATTR_KPARAM_INFO
	.align		4
.L_9:
        /*0018*/ 	.byte	0x04, 0x17
        /*001a*/ 	.short	(.L_11 - .L_10)
.L_10:
        /*001c*/ 	.word	0x00000000
        /*0020*/ 	.short	0x0004
        /*0022*/ 	.short	0x001c
        /*0024*/ 	.byte	0x00, 0xf0, 0x11, 0x00


	//----- nvinfo : EIATTR_KPARAM_INFO
	.align		4
.L_11:
        /*0028*/ 	.byte	0x04, 0x17
        /*002a*/ 	.short	(.L_13 - .L_12)
.L_12:
        /*002c*/ 	.word	0x00000000
        /*0030*/ 	.short	0x0003
        /*0032*/ 	.short	0x0018
        /*0034*/ 	.byte	0x00, 0xf0, 0x11, 0x00


	//----- nvinfo : EIATTR_KPARAM_INFO
	.align		4
.L_13:
        /*0038*/ 	.byte	0x04, 0x17
        /*003a*/ 	.short	(.L_15 - .L_14)
.L_14:
        /*003c*/ 	.word	0x00000000
        /*0040*/ 	.short	0x0002
        /*0042*/ 	.short	0x0010
        /*0044*/ 	.byte	0x00, 0xf5, 0x21, 0x00


	//----- nvinfo : EIATTR_KPARAM_INFO
	.align		4
.L_15:
        /*0048*/ 	.byte	0x04, 0x17
        /*004a*/ 	.short	(.L_17 - .L_16)
.L_16:
        /*004c*/ 	.word	0x00000000
        /*0050*/ 	.short	0x0001
        /*0052*/ 	.short	0x0008
        /*0054*/ 	.byte	0x00, 0xf5, 0x21, 0x00


	//----- nvinfo : EIATTR_KPARAM_INFO
	.align		4
.L_17:
        /*0058*/ 	.byte	0x04, 0x17
        /*005a*/ 	.short	(.L_19 - .L_18)
.L_18:
        /*005c*/ 	.word	0x00000000
        /*0060*/ 	.short	0x0000
        /*0062*/ 	.short	0x0000
        /*0064*/ 	.byte	0x00, 0xf5, 0x21, 0x00


	//----- nvinfo : EIATTR_SPARSE_MMA_MASK
	.align		4
.L_19:
        /*0068*/ 	.byte	0x03, 0x50
        /*006a*/ 	.short	0x0000


	//----- nvinfo : EIATTR_MAXREG_COUNT
	.align		4
        /*006c*/ 	.byte	0x03, 0x1b
        /*006e*/ 	.short	0x00ff


	//----- nvinfo : EIATTR_MERCURY_ISA_VERSION
	.align		4
        /*0070*/ 	.byte	0x03, 0x5f
        /*0072*/ 	.short	0x0101


	//----- nvinfo : EIATTR_VRC_CTA_INIT_COUNT
	.align		4
        /*0074*/ 	.byte	0x02, 0x4a
	.zero		1
	.zero		1


	//----- nvinfo : EIATTR_EXIT_INSTR_OFFSETS
	.align		4
        /*0078*/ 	.byte	0x04, 0x1c
        /*007a*/ 	.short	(.L_21 - .L_20)


	//   ....[0]....
.L_20:
        /*007c*/ 	.word	0x000000d0


	//   ....[1]....
        /*0080*/ 	.word	0x000008f0


	//----- nvinfo : EIATTR_CBANK_PARAM_SIZE
	.align		4
.L_21:
        /*0084*/ 	.byte	0x03, 0x19
        /*0086*/ 	.short	0x0024


	//----- nvinfo : EIATTR_PARAM_CBANK
	.align		4
        /*0088*/ 	.byte	0x04, 0x0a
        /*008a*/ 	.short	(.L_23 - .L_22)
	.align		4
.L_22:
        /*008c*/ 	.word	index@(.nv.constant0._Z13matrixMulCUDAPfS_S_iii)
        /*0090*/ 	.short	0x0380
        /*0092*/ 	.short	0x0024


	//----- nvinfo : EIATTR_SW_WAR
	.align		4
.L_23:
        /*0094*/ 	.byte	0x04, 0x36
        /*0096*/ 	.short	(.L_25 - .L_24)
.L_24:
        /*0098*/ 	.word	0x00000008
.L_25:


//--------------------- .nv.callgraph             --------------------------
	.section	.nv.callgraph,"",@"SHT_CUDA_CALLGRAPH"
	.align	4
	.sectionentsize	8
	.align		4
        /*0000*/ 	.word	0x00000000
	.align		4
        /*0004*/ 	.word	0xffffffff
	.align		4
        /*0008*/ 	.word	0x00000000
	.align		4
        /*000c*/ 	.word	0xfffffffe
	.align		4
        /*0010*/ 	.word	0x00000000
	.align		4
        /*0014*/ 	.word	0xfffffffd
	.align		4
        /*0018*/ 	.word	0x00000000
	.align		4
        /*001c*/ 	.word	0xfffffffc


//--------------------- .text._Z13matrixMulCUDAPfS_S_iii --------------------------
	.section	.text._Z13matrixMulCUDAPfS_S_iii,"ax",@progbits
	.align	128
        .global         _Z13matrixMulCUDAPfS_S_iii
        .type           _Z13matrixMulCUDAPfS_S_iii,@function
        .size           _Z13matrixMulCUDAPfS_S_iii,(.L_x_5 - _Z13matrixMulCUDAPfS_S_iii)
        .other          _Z13matrixMulCUDAPfS_S_iii,@"STO_CUDA_ENTRY STV_DEFAULT"
_Z13matrixMulCUDAPfS_S_iii:
.text._Z13matrixMulCUDAPfS_S_iii:
[----:B------:R-:W-:Y:S01]  /*0000*/  LDC R1, c[0x0][0x37c] ;  /* 0x0000df00ff017b82 */ /* 0x000fe20000000800 */
[----:B------:R-:W0:Y:S07]  /*0010*/  S2R R5, SR_TID.X ;  /* 0x0000000000057919 */ /* 0x000e2e0000002100 */
[----:B------:R-:W1:Y:S01]  /*0020*/  LDC R16, c[0x0][0x364] ;  /* 0x0000d900ff107b82 */ /* 0x000e620000000800 */
[----:B------:R-:W2:Y:S01]  /*0030*/  LDCU UR6, c[0x0][0x398] ;  /* 0x00007300ff0677ac */ /* 0x000ea20008000800 */
[----:B------:R-:W1:Y:S06]  /*0040*/  S2R R3, SR_TID.Y ;  /* 0x0000000000037919 */ /* 0x000e6c0000002200 */
[----:B------:R-:W0:Y:S08]  /*0050*/  S2UR UR5, SR_CTAID.X ;  /* 0x00000000000579c3 */ /* 0x000e300000002500 */
[----:B------:R-:W0:Y:S08]  /*0060*/  LDC R0, c[0x0][0x360] ;  /* 0x0000d800ff007b82 */ /* 0x000e300000000800 */
[----:B------:R-:W1:Y:S08]  /*0070*/  S2UR UR4, SR_CTAID.Y ;  /* 0x00000000000479c3 */ /* 0x000e700000002600 */
[----:B------:R-:W3:Y:S01]  /*0080*/  LDC R17, c[0x0][0x3a0] ;  /* 0x0000e800ff117b82 */ /* 0x000ee20000000800 */
[----:B0-----:R-:W-:-:S02]  /*0090*/  IMAD R0, R0, UR5, R5 ;  /* 0x0000000500007c24 */ /* 0x001fc4000f8e0205 */
[----:B-1----:R-:W-:-:S03]  /*00a0*/  IMAD R16, R16, UR4, R3 ;  /* 0x0000000410107c24 */ /* 0x002fc6000f8e0203 */
[----:B---3--:R-:W-:-:S04]  /*00b0*/  ISETP.GE.AND P0, PT, R0, R17, PT ;  /* 0x000000110000720c */ /* 0x008fc80003f06270 */
[----:B--2---:R-:W-:-:S13]  /*00c0*/  ISETP.GE.OR P0, PT, R16, UR6, P0 ;  /* 0x0000000610007c0c */ /* 0x004fda0008706670 */
[----:B------:R-:W-:Y:S05]  /*00d0*/  @P0 EXIT ;  /* 0x000000000000094d */ /* 0x000fea0003800000 */
[----:B------:R-:W0:Y:S01]  /*00e0*/  LDC R19, c[0x0][0x39c] ;  /* 0x0000e700ff137b82 */ /* 0x000e220000000800 */
[----:B------:R-:W1:Y:S01]  /*00f0*/  LDCU.64 UR4, c[0x0][0x358] ;  /* 0x00006b00ff0477ac */ /* 0x000e620008000a00 */
[----:B------:R-:W-:Y:S01]  /*0100*/  HFMA2 R24, -RZ, RZ, 0, 0 ;  /* 0x00000000ff187431 */ /* 0x000fe200000001ff */
[----:B0-----:R-:W-:-:S13]  /*0110*/  ISETP.GE.AND P0, PT, R19, 0x1, PT ;  /* 0x000000011300780c */ /* 0x001fda0003f06270 */
[----:B-1----:R-:W-:Y:S05]  /*0120*/  @!P0 BRA `(.L_x_0) ;  /* 0x0000000400e08947 */ /* 0x002fea0003800000 */
[C---:B------:R-:W-:Y:S01]  /*0130*/  ISETP.GE.U32.AND P1, PT, R19.reuse, 0x8, PT ;  /* 0x000000081300780c */ /* 0x040fe20003f26070 */
[----:B------:R-:W-:Y:S01]  /*0140*/  IMAD R20, R16, R19, RZ ;  /* 0x0000001310147224 */ /* 0x000fe200078e02ff */
[----:B------:R-:W-:Y:S02]  /*0150*/  LOP3.LUT R27, R19, 0x7, RZ, 0xc0, !PT ;  /* 0x00000007131b7812 */ /* 0x000fe400078ec0ff */
[----:B------:R-:W-:Y:S02]  /*0160*/  MOV R24, RZ ;  /* 0x000000ff00187202 */ /* 0x000fe40000000f00 */
[----:B------:R-:W-:Y:S02]  /*0170*/  ISETP.NE.AND P0, PT, R27, RZ, PT ;  /* 0x000000ff1b00720c */ /* 0x000fe40003f05270 */
[----:B------:R-:W-:-:S05]  /*0180*/  MOV R21, RZ ;  /* 0x000000ff00157202 */ /* 0x000fca0000000f00 */
[----:B------:R-:W-:Y:S06]  /*0190*/  @!P1 BRA `(.L_x_1) ;  /* 0x0000000000c49947 */ /* 0x000fec0003800000 */
[----:B------:R-:W0:Y:S01]  /*01a0*/  LDC.64 R2, c[0x0][0x388] ;  /* 0x0000e200ff027b82 */ /* 0x000e220000000a00 */
[----:B------:R-:W-:Y:S02]  /*01b0*/  LOP3.LUT R21, R19, 0x7ffffff8, RZ, 0xc0, !PT ;  /* 0x7ffffff813157812 */ /* 0x000fe400078ec0ff */
[----:B------:R-:W-:Y:S02]  /*01c0*/  MOV R24, RZ ;  /* 0x000000ff00187202 */ /* 0x000fe40000000f00 */
[----:B------:R-:W-:Y:S02]  /*01d0*/  MOV R18, R0 ;  /* 0x0000000000127202 */ /* 0x000fe40000000f00 */
[----:B------:R-:W-:Y:S01]  /*01e0*/  IADD3 R22, PT, PT, -R21, RZ, RZ ;  /* 0x000000ff15167210 */ /* 0x000fe20007ffe1ff */
[----:B0-----:R-:W-:-:S03]  /*01f0*/  IMAD.WIDE.U32 R2, R20, 0x4, R2 ;  /* 0x0000000414027825 */ /* 0x001fc600078e0002 */
[----:B------:R-:W-:-:S04]  /*0200*/  IADD3 R4, P1, PT, R2, 0x10, RZ ;  /* 0x0000001002047810 */ /* 0x000fc80007f3e0ff */
[----:B------:R-:W-:-:S09]  /*0210*/  IADD3.X R5, PT, PT, RZ, R3, RZ, P1, !PT ;  /* 0x00000003ff057210 */ /* 0x000fd20000ffe4ff */
.L_x_2:
[----:B------:R-:W0:Y:S01]  /*0220*/  LDC.64 R14, c[0x0][0x390] ;  /* 0x0000e400ff0e7b82 */ /* 0x000e220000000a00 */
[----:B------:R-:W-:Y:S02]  /*0230*/  MOV R2, R4 ;  /* 0x0000000400027202 */ /* 0x000fe40000000f00 */
[----:B------:R-:W-:-:S05]  /*0240*/  MOV R3, R5 ;  /* 0x0000000500037202 */ /* 0x000fca0000000f00 */
[----:B------:R-:W2:Y:S04]  /*0250*/  LDG.E R25, desc[UR4][R2.64+-0x10] ;  /* 0xfffff00402197981 */ /* 0x000ea8000c1e1900 */
[----:B------:R-:W3:Y:S04]  /*0260*/  LDG.E R23, desc[UR4][R2.64+-0xc] ;  /* 0xfffff40402177981 */ /* 0x000ee8000c1e1900 */
[----:B------:R-:W4:Y:S04]  /*0270*/  LDG.E R29, desc[UR4][R2.64+-0x8] ;  /* 0xfffff804021d7981 */ /* 0x000f28000c1e1900 */
[----:B------:R-:W5:Y:S01]  /*0280*/  LDG.E R28, desc[UR4][R2.64+-0x4] ;  /* 0xfffffc04021c7981 */ /* 0x000f62000c1e1900 */
[----:B0-----:R-:W-:-:S05]  /*0290*/  IMAD.WIDE R14, R18, 0x4, R14 ;  /* 0x00000004120e7825 */ /* 0x001fca00078e020e */
[----:B------:R0:W2:Y:S01]  /*02a0*/  LDG.E R26, desc[UR4][R14.64] ;  /* 0x000000040e1a7981 */ /* 0x0000a2000c1e1900 */
[----:B------:R-:W-:-:S04]  /*02b0*/  IMAD.WIDE R12, R17, 0x4, R14 ;  /* 0x00000004110c7825 */ /* 0x000fc800078e020e */
[C---:B------:R-:W-:Y:S02]  /*02c0*/  IMAD.WIDE R4, R17.reuse, 0x4, R12 ;  /* 0x0000000411047825 */ /* 0x040fe400078e020c */
[----:B------:R-:W3:Y:S02]  /*02d0*/  LDG.E R12, desc[UR4][R12.64] ;  /* 0x000000040c0c7981 */ /* 0x000ee4000c1e1900 */
[C---:B------:R-:W-:Y:S02]  /*02e0*/  IMAD.WIDE R8, R17.reuse, 0x4, R4 ;  /* 0x0000000411087825 */ /* 0x040fe400078e0204 */
[----:B------:R-:W4:Y:S02]  /*02f0*/  LDG.E R4, desc[UR4][R4.64] ;  /* 0x0000000404047981 */ /* 0x000f24000c1e1900 */
[C---:B------:R-:W-:Y:S02]  /*0300*/  IMAD.WIDE R6, R17.reuse, 0x4, R8 ;  /* 0x0000000411067825 */ /* 0x040fe400078e0208 */
[----:B------:R-:W5:Y:S02]  /*0310*/  LDG.E R8, desc[UR4][R8.64] ;  /* 0x0000000408087981 */ /* 0x000f64000c1e1900 */
[----:B------:R-:W-:-:S02]  /*0320*/  IMAD.WIDE R10, R17, 0x4, R6 ;  /* 0x00000004110a7825 */ /* 0x000fc400078e0206 */
[----:B------:R-:W5:Y:S04]  /*0330*/  LDG.E R5, desc[UR4][R2.64] ;  /* 0x0000000402057981 */ /* 0x000f68000c1e1900 */
[----:B------:R-:W5:Y:S01]  /*0340*/  LDG.E R6, desc[UR4][R6.64] ;  /* 0x0000000406067981 */ /* 0x000f62000c1e1900 */
[----:B0-----:R-:W-:-:S03]  /*0350*/  IMAD.WIDE R14, R17, 0x4, R10 ;  /* 0x00000004110e7825 */ /* 0x001fc600078e020a */
[----:B------:R-:W5:Y:S04]  /*0360*/  LDG.E R10, desc[UR4][R10.64] ;  /* 0x000000040a0a7981 */ /* 0x000f68000c1e1900 */
[----:B------:R-:W5:Y:S04]  /*0370*/  LDG.E R13, desc[UR4][R14.64] ;  /* 0x000000040e0d7981 */ /* 0x000f68000c1e1900 */
[----:B------:R-:W5:Y:S04]  /*0380*/  LDG.E R7, desc[UR4][R2.64+0x4] ;  /* 0x0000040402077981 */ /* 0x000f68000c1e1900 */
[----:B------:R-:W5:Y:S01]  /*0390*/  LDG.E R9, desc[UR4][R2.64+0xc] ;  /* 0x00000c0402097981 */ /* 0x000f62000c1e1900 */
[----:B--2---:R-:W-:Y:S01]  /*03a0*/  FFMA R26, R25, R26, R24 ;  /* 0x0000001a191a7223 */ /* 0x004fe20000000018 */
[----:B------:R-:W-:-:S02]  /*03b0*/  IMAD.WIDE R24, R17, 0x4, R14 ;  /* 0x0000000411187825 */ /* 0x000fc400078e020e */
[----:B------:R-:W2:Y:S04]  /*03c0*/  LDG.E R14, desc[UR4][R2.64+0x8] ;  /* 0x00000804020e7981 */ /* 0x000ea8000c1e1900 */
[----:B------:R-:W2:Y:S01]  /*03d0*/  LDG.E R24, desc[UR4][R24.64] ;  /* 0x0000000418187981 */ /* 0x000ea2000c1e1900 */
[----:B---3--:R-:W-:Y:S01]  /*03e0*/  FFMA R12, R23, R12, R26 ;  /* 0x0000000c170c7223 */ /* 0x008fe2000000001a */
[----:B------:R-:W-:-:S03]  /*03f0*/  IADD3 R22, PT, PT, R22, 0x8, RZ ;  /* 0x0000000816167810 */ /* 0x000fc60007ffe0ff */
[----:B----4-:R-:W-:Y:S01]  /*0400*/  FFMA R29, R29, R4, R12 ;  /* 0x000000041d1d7223 */ /* 0x010fe2000000000c */
[----:B------:R-:W-:-:S03]  /*0410*/  ISETP.NE.AND P1, PT, R22, RZ, PT ;  /* 0x000000ff1600720c */ /* 0x000fc60003f25270 */
[----:B-----5:R-:W-:Y:S01]  /*0420*/  FFMA R8, R28, R8, R29 ;  /* 0x000000081c087223 */ /* 0x020fe2000000001d */
[----:B------:R-:W-:-:S03]  /*0430*/  IADD3 R4, P2, PT, R2, 0x20, RZ ;  /* 0x0000002002047810 */ /* 0x000fc60007f5e0ff */
[----:B------:R-:W-:Y:S01]  /*0440*/  FFMA R6, R5, R6, R8 ;  /* 0x0000000605067223 */ /* 0x000fe20000000008 */
[----:B------:R-:W-:Y:S02]  /*0450*/  IADD3.X R5, PT, PT, RZ, R3, RZ, P2, !PT ;  /* 0x00000003ff057210 */ /* 0x000fe400017fe4ff */
[----:B------:R-:W-:Y:S01]  /*0460*/  LEA R18, R17, R18, 0x3 ;  /* 0x0000001211127211 */ /* 0x000fe200078e18ff */
[----:B------:R-:W-:-:S04]  /*0470*/  FFMA R7, R7, R10, R6 ;  /* 0x0000000a07077223 */ /* 0x000fc80000000006 */
[----:B--2---:R-:W-:-:S04]  /*0480*/  FFMA R14, R14, R13, R7 ;  /* 0x0000000d0e0e7223 */ /* 0x004fc80000000007 */
[----:B------:R-:W-:Y:S01]  /*0490*/  FFMA R24, R9, R24, R14 ;  /* 0x0000001809187223 */ /* 0x000fe2000000000e */
[----:B------:R-:W-:Y:S06]  /*04a0*/  @P1 BRA `(.L_x_2) ;  /* 0xfffffffc005c1947 */ /* 0x000fec000383ffff */
.L_x_1:
[----:B------:R-:W-:Y:S05]  /*04b0*/  @!P0 BRA `(.L_x_0) ;  /* 0x0000000000fc8947 */ /* 0x000fea0003800000 */
[----:B------:R-:W-:Y:S02]  /*04c0*/  ISETP.GE.U32.AND P1, PT, R27, 0x4, PT ;  /* 0x000000041b00780c */ /* 0x000fe40003f26070 */
[----:B------:R-:W-:-:S04]  /*04d0*/  LOP3.LUT R14, R19, 0x3, RZ, 0xc0, !PT ;  /* 0x00000003130e7812 */ /* 0x000fc800078ec0ff */
[----:B------:R-:W-:-:S07]  /*04e0*/  ISETP.NE.AND P0, PT, R14, RZ, PT ;  /* 0x000000ff0e00720c */ /* 0x000fce0003f05270 */
[----:B------:R-:W-:Y:S06]  /*04f0*/  @!P1 BRA `(.L_x_3) ;  /* 0x00000000006c9947 */ /* 0x000fec0003800000 */
[----:B------:R-:W0:Y:S01]  /*0500*/  LDC.64 R4, c[0x0][0x390] ;  /* 0x0000e400ff047b82 */ /* 0x000e220000000a00 */
[----:B------:R-:W1:Y:S01]  /*0510*/  LDCU.64 UR6, c[0x0][0x388] ;  /* 0x00007100ff0677ac */ /* 0x000e620008000a00 */
[----:B------:R-:W-:Y:S01]  /*0520*/  IMAD R7, R21, R17, R0 ;  /* 0x0000001115077224 */ /* 0x000fe200078e0200 */
[CC--:B------:R-:W-:Y:S02]  /*0530*/  IADD3 R3, PT, PT, R20.reuse, R21.reuse, RZ ;  /* 0x0000001514037210 */ /* 0x0c0fe40007ffe0ff */
[----:B------:R-:W-:-:S03]  /*0540*/  IADD3 R8, P1, PT, R20, R21, RZ ;  /* 0x0000001514087210 */ /* 0x000fc60007f3e0ff */
[----:B------:R-:W2:Y:S01]  /*0550*/  LDC.64 R12, c[0x0][0x388] ;  /* 0x0000e200ff0c7b82 */ /* 0x000ea20000000a00 */
[----:B0-----:R-:W-:-:S04]  /*0560*/  IMAD.WIDE R4, R7, 0x4, R4 ;  /* 0x0000000407047825 */ /* 0x001fc800078e0204 */
[----:B------:R-:W-:Y:S02]  /*0570*/  IMAD.WIDE R6, R17, 0x4, R4 ;  /* 0x0000000411067825 */ /* 0x000fe400078e0204 */
[----:B------:R-:W3:Y:S02]  /*0580*/  LDG.E R4, desc[UR4][R4.64] ;  /* 0x0000000404047981 */ /* 0x000ee4000c1e1900 */
[----:B--2---:R-:W-:Y:S01]  /*0590*/  IMAD.WIDE.U32 R12, R3, 0x4, R12 ;  /* 0x00000004030c7825 */ /* 0x004fe200078e000c */
[----:B------:R-:W-:Y:S02]  /*05a0*/  IADD3.X R3, PT, PT, RZ, RZ, RZ, P1, !PT ;  /* 0x000000ffff037210 */ /* 0x000fe40000ffe4ff */
[----:B-1----:R-:W-:-:S03]  /*05b0*/  LEA R2, P1, R8, UR6, 0x2 ;  /* 0x0000000608027c11 */ /* 0x002fc6000f8210ff */
[----:B------:R-:W3:Y:S01]  /*05c0*/  LDG.E R13, desc[UR4][R12.64] ;  /* 0x000000040c0d7981 */ /* 0x000ee2000c1e1900 */
[----:B------:R-:W-:Y:S01]  /*05d0*/  LEA.HI.X R3, R8, UR7, R3, 0x2, P1 ;  /* 0x0000000708037c11 */ /* 0x000fe200088f1403 */
[C---:B------:R-:W-:Y:S02]  /*05e0*/  IMAD.WIDE R8, R17.reuse, 0x4, R6 ;  /* 0x0000000411087825 */ /* 0x040fe400078e0206 */
[----:B------:R-:W2:Y:S04]  /*05f0*/  LDG.E R6, desc[UR4][R6.64] ;  /* 0x0000000406067981 */ /* 0x000ea8000c1e1900 */
[----:B------:R-:W2:Y:S01]  /*0600*/  LDG.E R15, desc[UR4][R2.64+0x4] ;  /* 0x00000404020f7981 */ /* 0x000ea2000c1e1900 */
[----:B------:R-:W-:-:S03]  /*0610*/  IMAD.WIDE R10, R17, 0x4, R8 ;  /* 0x00000004110a7825 */ /* 0x000fc600078e0208 */
[----:B------:R-:W4:Y:S04]  /*0620*/  LDG.E R22, desc[UR4][R8.64] ;  /* 0x0000000408167981 */ /* 0x000f28000c1e1900 */
[----:B------:R-:W4:Y:S04]  /*0630*/  LDG.E R18, desc[UR4][R2.64+0x8] ;  /* 0x0000080402127981 */ /* 0x000f28000c1e1900 */
[----:B------:R-:W5:Y:S04]  /*0640*/  LDG.E R26, desc[UR4][R2.64+0xc] ;  /* 0x00000c04021a7981 */ /* 0x000f68000c1e1900 */
[----:B------:R-:W5:Y:S01]  /*0650*/  LDG.E R10, desc[UR4][R10.64] ;  /* 0x000000040a0a7981 */ /* 0x000f62000c1e1900 */
[----:B------:R-:W-:Y:S01]  /*0660*/  IADD3 R21, PT, PT, R21, 0x4, RZ ;  /* 0x0000000415157810 */ /* 0x000fe20007ffe0ff */
[----:B---3--:R-:W-:-:S04]  /*0670*/  FFMA R24, R13, R4, R24 ;  /* 0x000000040d187223 */ /* 0x008fc80000000018 */
[----:B--2---:R-:W-:-:S04]  /*0680*/  FFMA R15, R15, R6, R24 ;  /* 0x000000060f0f7223 */ /* 0x004fc80000000018 */
[----:B----4-:R-:W-:-:S04]  /*0690*/  FFMA R15, R18, R22, R15 ;  /* 0x00000016120f7223 */ /* 0x010fc8000000000f */
[----:B-----5:R-:W-:-:S07]  /*06a0*/  FFMA R24, R26, R10, R15 ;  /* 0x0000000a1a187223 */ /* 0x020fce000000000f */
.L_x_3:
[----:B------:R-:W-:Y:S05]  /*06b0*/  @!P0 BRA `(.L_x_0) ;  /* 0x00000000007c8947 */ /* 0x000fea0003800000 */
[----:B------:R-:W-:Y:S02]  /*06c0*/  ISETP.NE.AND P1, PT, R14, 0x1, PT ;  /* 0x000000010e00780c */ /* 0x000fe40003f25270 */
[----:B------:R-:W-:-:S04]  /*06d0*/  LOP3.LUT R19, R19, 0x1, RZ, 0xc0, !PT ;  /* 0x0000000113137812 */ /* 0x000fc800078ec0ff */
[----:B------:R-:W-:-:S07]  /*06e0*/  ISETP.NE.U32.AND P0, PT, R19, 0x1, PT ;  /* 0x000000011300780c */ /* 0x000fce0003f05070 */
[----:B------:R-:W0:Y:S01]  /*06f0*/  @P1 LDC.64 R10, c[0x0][0x388] ;  /* 0x0000e200ff0a1b82 */ /* 0x000e220000000a00 */
[CC--:B------:R-:W-:Y:S02]  /*0700*/  @P1 IADD3 R13, PT, PT, R20.reuse, R21.reuse, RZ ;  /* 0x00000015140d1210 */ /* 0x0c0fe40007ffe0ff */
[----:B------:R-:W-:-:S04]  /*0710*/  @P1 IADD3 R12, P2, PT, R20, R21, RZ ;  /* 0x00000015140c1210 */ /* 0x000fc80007f5e0ff */
[----:B------:R-:W-:Y:S01]  /*0720*/  @P1 IADD3.X R14, PT, PT, RZ, RZ, RZ, P2, !PT ;  /* 0x000000ffff0e1210 */ /* 0x000fe200017fe4ff */
[----:B------:R-:W1:Y:S08]  /*0730*/  @P1 LDC.64 R8, c[0x0][0x390] ;  /* 0x0000e400ff081b82 */ /* 0x000e700000000a00 */
[----:B------:R-:W2:Y:S08]  /*0740*/  @P1 LDC.64 R6, c[0x0][0x388] ;  /* 0x0000e200ff061b82 */ /* 0x000eb00000000a00 */
[----:B------:R-:W3:Y:S01]  /*0750*/  @!P0 LDC.64 R4, c[0x0][0x388] ;  /* 0x0000e200ff048b82 */ /* 0x000ee20000000a00 */
[----:B0-----:R-:W-:-:S04]  /*0760*/  @P1 IMAD.WIDE.U32 R10, R13, 0x4, R10 ;  /* 0x000000040d0a1825 */ /* 0x001fc800078e000a */
[C---:B------:R-:W-:Y:S01]  /*0770*/  @P1 IMAD R13, R21.reuse, R17, R0 ;  /* 0x00000011150d1224 */ /* 0x040fe200078e0200 */
[----:B------:R-:W-:Y:S01]  /*0780*/  @P1 IADD3 R21, PT, PT, R21, 0x2, RZ ;  /* 0x0000000215151810 */ /* 0x000fe20007ffe0ff */
[----:B------:R-:W4:Y:S01]  /*0790*/  @P1 LDG.E R11, desc[UR4][R10.64] ;  /* 0x000000040a0b1981 */ /* 0x000f22000c1e1900 */
[----:B------:R-:W0:Y:S01]  /*07a0*/  @!P0 LDC.64 R2, c[0x0][0x390] ;  /* 0x0000e400ff028b82 */ /* 0x000e220000000a00 */
[----:B-1----:R-:W-:Y:S01]  /*07b0*/  @P1 IMAD.WIDE R8, R13, 0x4, R8 ;  /* 0x000000040d081825 */ /* 0x002fe200078e0208 */
[----:B------:R-:W-:Y:S02]  /*07c0*/  @!P0 IADD3 R15, PT, PT, R20, R21, RZ ;  /* 0x00000015140f8210 */ /* 0x000fe40007ffe0ff */
[----:B--2---:R-:W-:Y:S01]  /*07d0*/  @P1 LEA R6, P2, R12, R6, 0x2 ;  /* 0x000000060c061211 */ /* 0x004fe200078410ff */
[----:B------:R-:W-:-:S03]  /*07e0*/  @!P0 IMAD R21, R21, R17, R0 ;  /* 0x0000001115158224 */ /* 0x000fc600078e0200 */
[----:B------:R-:W-:Y:S01]  /*07f0*/  @P1 LEA.HI.X R7, R12, R7, R14, 0x2, P2 ;  /* 0x000000070c071211 */ /* 0x000fe200010f140e */
[----:B------:R-:W-:Y:S01]  /*0800*/  @P1 IMAD.WIDE R12, R17, 0x4, R8 ;  /* 0x00000004110c1825 */ /* 0x000fe200078e0208 */
[----:B------:R-:W4:Y:S03]  /*0810*/  @P1 LDG.E R14, desc[UR4][R8.64] ;  /* 0x00000004080e1981 */ /* 0x000f26000c1e1900 */
[----:B---3--:R-:W-:Y:S01]  /*0820*/  @!P0 IMAD.WIDE.U32 R4, R15, 0x4, R4 ;  /* 0x000000040f048825 */ /* 0x008fe200078e0004 */
[----:B------:R-:W2:Y:S04]  /*0830*/  @P1 LDG.E R6, desc[UR4][R6.64+0x4] ;  /* 0x0000040406061981 */ /* 0x000ea8000c1e1900 */
[----:B------:R-:W2:Y:S01]  /*0840*/  @P1 LDG.E R12, desc[UR4][R12.64] ;  /* 0x000000040c0c1981 */ /* 0x000ea2000c1e1900 */
[----:B0-----:R-:W-:-:S03]  /*0850*/  @!P0 IMAD.WIDE R2, R21, 0x4, R2 ;  /* 0x0000000415028825 */ /* 0x001fc600078e0202 */
[----:B------:R-:W3:Y:S04]  /*0860*/  @!P0 LDG.E R5, desc[UR4][R4.64] ;  /* 0x0000000404058981 */ /* 0x000ee8000c1e1900 */
[----:B------:R-:W3:Y:S01]  /*0870*/  @!P0 LDG.E R2, desc[UR4][R2.64] ;  /* 0x0000000402028981 */ /* 0x000ee2000c1e1900 */
[----:B----4-:R-:W-:-:S04]  /*0880*/  @P1 FFMA R11, R11, R14, R24 ;  /* 0x0000000e0b0b1223 */ /* 0x010fc80000000018 */
[----:B--2---:R-:W-:-:S04]  /*0890*/  @P1 FFMA R24, R6, R12, R11 ;  /* 0x0000000c06181223 */ /* 0x004fc8000000000b */
[----:B---3--:R-:W-:-:S07]  /*08a0*/  @!P0 FFMA R24, R5, R2, R24 ;  /* 0x0000000205188223 */ /* 0x008fce0000000018 */
.L_x_0:
[----:B------:R-:W0:Y:S01]  /*08b0*/  LDC.64 R2, c[0x0][0x380] ;  /* 0x0000e000ff027b82 */ /* 0x000e220000000a00 */
[----:B------:R-:W-:-:S04]  /*08c0*/  IMAD R17, R16, R17, R0 ;  /* 0x0000001110117224 */ /* 0x000fc800078e0200 */
[----:B0-----:R-:W-:-:S05]  /*08d0*/  IMAD.WIDE R2, R17, 0x4, R2 ;  /* 0x0000000411027825 */ /* 0x001fca00078e0202 */
[----:B------:R-:W-:Y:S01]  /*08e0*/  STG.E desc[UR4][R2.64], R24 ;  /* 0x0000001802007986 */ /* 0x000fe2000c101904 */
[----:B------:R-:W-:Y:S05]  /*08f0*/  EXIT ;  /* 0x000000000000794d */ /* 0x000fea0003800000 */
.L_x_4:
[----:B------:R-:W-:-:S00]  /*0900*/  BRA `(.L_x_4) ;  /* 0xfffffffc00fc7947 */ /* 0x000fc0000383ffff */
[----:B------:R-:W-:-:S00]  /*0910*/  NOP ;  /* 0x0000000000007918 */ /* 0x000fc00000000000 */
        /* <DEDUP_REMOVED lines=14> */
.L_x_5:


//--------------------- .nv.shared.reserved.0     --------------------------
	.section	.nv.shared.reserved.0,"aw",@nobits
	.weak		__nv_reservedSMEM_offset_0_alias
	.size		__nv_reservedSMEM_offset_0_alias, 0, 64
	.other		__nv_reservedSMEM_offset_0_alias,@"STO_CUDA_RESERVED_SHARED STV_DEFAULT"
__nv_reservedSMEM_offset_0_alias:
	.zero		0
	.zero		64


//--------------------- .nv.constant0._Z13matrixMulCUDAPfS_S_iii --------------------------
	.section	.nv.constant0._Z13matrixMulCUDAPfS_S_iii,"a",@progbits
	.sectionflags	@""
	.align	4
.nv.constant0._Z13matrixMulCUDAPfS_S_iii:
	.zero		932


//--------------------- SYMBOLS --------------------------

	.type		.nv.reservedSmem.offset0,@object
	.size		.nv.reservedSmem.offset0,0x4
